//
// Generated by NVIDIA NVVM Compiler
//
// Compiler Build ID: CL-36424714
// Cuda compilation tools, release 13.0, V13.0.88
// Based on NVVM 20.0.0
//

.version 9.0
.target sm_100
.address_size 64

	// .globl	apply_label_weights_synaptic_scaling_kernel

.visible .entry apply_label_weights_synaptic_scaling_kernel(
	.param .u64 .ptr .align 1 apply_label_weights_synaptic_scaling_kernel_param_0,
	.param .u64 .ptr .align 1 apply_label_weights_synaptic_scaling_kernel_param_1,
	.param .u64 .ptr .align 1 apply_label_weights_synaptic_scaling_kernel_param_2,
	.param .u64 .ptr .align 1 apply_label_weights_synaptic_scaling_kernel_param_3,
	.param .f32 apply_label_weights_synaptic_scaling_kernel_param_4,
	.param .u32 apply_label_weights_synaptic_scaling_kernel_param_5
)
{
	.reg .pred 	%p<2>;
	.reg .b32 	%r<10>;
	.reg .b32 	%f<8>;
	.reg .b64 	%rd<17>;

	ld.param.u64 	%rd1, [apply_label_weights_synaptic_scaling_kernel_param_0];
	ld.param.u64 	%rd3, [apply_label_weights_synaptic_scaling_kernel_param_1];
	ld.param.u64 	%rd4, [apply_label_weights_synaptic_scaling_kernel_param_2];
	ld.param.u64 	%rd2, [apply_label_weights_synaptic_scaling_kernel_param_3];
	ld.param.f32 	%f1, [apply_label_weights_synaptic_scaling_kernel_param_4];
	ld.param.u32 	%r3, [apply_label_weights_synaptic_scaling_kernel_param_5];
	cvta.to.global.u64 	%rd5, %rd4;
	cvta.to.global.u64 	%rd6, %rd3;
	mov.u32 	%r1, %tid.x;
	mul.wide.u32 	%rd7, %r1, 4;
	add.s64 	%rd8, %rd6, %rd7;
	ld.global.f32 	%f2, [%rd8];
	cvt.rzi.s32.f32 	%r2, %f2;
	mul.wide.s32 	%rd9, %r2, 4;
	add.s64 	%rd10, %rd5, %rd9;
	ld.global.u32 	%r4, [%rd10];
	setp.gt.s32 	%p1, %r4, 0;
	@%p1 bra 	$L__BB0_2;
	cvta.to.global.u64 	%rd11, %rd1;
	cvta.to.global.u64 	%rd12, %rd2;
	mov.u32 	%r5, %ctaid.x;
	mov.u32 	%r6, %nctaid.y;
	mad.lo.s32 	%r7, %r2, %r6, %r5;
	mul.wide.s32 	%rd13, %r7, 4;
	add.s64 	%rd14, %rd11, %rd13;
	ld.global.f32 	%f3, [%rd14];
	abs.f32 	%f4, %f3;
	mul.f32 	%f5, %f1, %f4;
	mad.lo.s32 	%r8, %r3, %r1, %r2;
	mad.lo.s32 	%r9, %r8, %r6, %r5;
	mul.wide.s32 	%rd15, %r9, 4;
	add.s64 	%rd16, %rd12, %rd15;
	ld.global.f32 	%f6, [%rd16];
	sub.f32 	%f7, %f6, %f5;
	st.global.f32 	[%rd16], %f7;
$L__BB0_2:
	ret;

}


// ===== COMPILED SASS (sm_100) =====

	.target	sm_100

	.elftype	@"ET_EXEC"


//--------------------- .note.nv.tkinfo           --------------------------
	.section	.note.nv.tkinfo,"",@"SHT_NOTE"
	.sectionflags	@"SHF_NOTE_NV_TKINFO"
	.tkinfo
        /*0018*/ 	.word	0x00000002
        /*0030*/ 	.string	""
        /*0030*/ 	.string	"ptxas"
        /*0030*/ 	.string	"Cuda compilation tools, release 13.0, V13.0.88"
        /*0030*/ 	.string	"Build cuda_13.0.r13.0/compiler.36424714_0"
        /*0030*/ 	.string	"-arch sm_100 -m 64 "



//--------------------- .note.nv.cuinfo           --------------------------
	.section	.note.nv.cuinfo,"",@"SHT_NOTE"
	.sectionflags	@"SHF_NOTE_NV_CUINFO"
        /*0018*/ 	.short	0x0002
        /*001a*/ 	.short	0x0064
        /*001c*/ 	.short	0x0082
	.zero		2


//--------------------- .nv.info                  --------------------------
	.section	.nv.info,"",@"SHT_CUDA_INFO"
	.align	4


	//----- nvinfo : EIATTR_REGCOUNT
	.align		4
        /*0000*/ 	.byte	0x04, 0x2f
        /*0002*/ 	.short	(.L_1 - .L_0)
	.align		4
.L_0:
        /*0004*/ 	.word	index@(apply_label_weights_synaptic_scaling_kernel)
        /*0008*/ 	.word	0x0000000c


	//----- nvinfo : EIATTR_FRAME_SIZE
	.align		4
.L_1:
        /*000c*/ 	.byte	0x04, 0x11
        /*000e*/ 	.short	(.L_3 - .L_2)
	.align		4
.L_2:
        /*0010*/ 	.word	index@(apply_label_weights_synaptic_scaling_kernel)
        /*0014*/ 	.word	0x00000000


	//----- nvinfo : EIATTR_MIN_STACK_SIZE
	.align		4
.L_3:
        /*0018*/ 	.byte	0x04, 0x12
        /*001a*/ 	.short	(.L_5 - .L_4)
	.align		4
.L_4:
        /*001c*/ 	.word	index@(apply_label_weights_synaptic_scaling_kernel)
        /*0020*/ 	.word	0x00000000
.L_5:


//--------------------- .nv.compat                --------------------------
	.section	.nv.compat,"",@"SHT_CUDA_COMPAT_INFO"
	.align	4
        /*0000*/ 	.byte	0x02, 0x09, 0x00, 0x00, 0x02, 0x02, 0x01, 0x00, 0x02, 0x05, 0x05, 0x00, 0x03, 0x07, 0x01, 0x01
        /*0010*/ 	.byte	0x02, 0x03, 0x00, 0x00, 0x02, 0x06, 0x01, 0x00, 0x04, 0x0b, 0x08, 0x00, 0x09, 0x00, 0x00, 0x00
        /*0020*/ 	.byte	0x00, 0x00, 0x00, 0x00


//--------------------- .nv.info.apply_label_weights_synaptic_scaling_kernel --------------------------
	.section	.nv.info.apply_label_weights_synaptic_scaling_kernel,"",@"SHT_CUDA_INFO"
	.sectionflags	@""
	.align	4


	//----- nvinfo : EIATTR_CUDA_API_VERSION
	.align		4
        /*0000*/ 	.byte	0x04, 0x37
        /*0002*/ 	.short	(.L_7 - .L_6)
.L_6:
        /*0004*/ 	.word	0x00000082


	//----- nvinfo : EIATTR_KPARAM_INFO
	.align		4
.L_7:
        /*0008*/ 	.byte	0x04, 0x17
        /*000a*/ 	.short	(.L_9 - .L_8)
.L_8:
        /*000c*/ 	.word	0x00000000
        /*0010*/ 	.short	0x0005
        /*0012*/ 	.short	0x0024
        /*0014*/ 	.byte	0x00, 0xf0, 0x11, 0x00


	//----- nvinfo : EIATTR_KPARAM_INFO
	.align		4
.L_9:
        /*0018*/ 	.byte	0x04, 0x17
        /*001a*/ 	.short	(.L_11 - .L_10)
.L_10:
        /*001c*/ 	.word	0x00000000
        /*0020*/ 	.short	0x0004
        /*0022*/ 	.short	0x0020
        /*0024*/ 	.byte	0x00, 0xf0, 0x11, 0x00


	//----- nvinfo : EIATTR_KPARAM_INFO
	.align		4
.L_11:
        /*0028*/ 	.byte	0x04, 0x17
        /*002a*/ 	.short	(.L_13 - .L_12)
.L_12:
        /*002c*/ 	.word	0x00000000
        /*0030*/ 	.short	0x0003
        /*0032*/ 	.short	0x0018
        /*0034*/ 	.byte	0x00, 0xf5, 0x21, 0x00


	//----- nvinfo : EIATTR_KPARAM_INFO
	.align		4
.L_13:
        /*0038*/ 	.byte	0x04, 0x17
        /*003a*/ 	.short	(.L_15 - .L_14)
.L_14:
        /*003c*/ 	.word	0x00000000
        /*0040*/ 	.short	0x0002
        /*0042*/ 	.short	0x0010
        /*0044*/ 	.byte	0x00, 0xf5, 0x21, 0x00


	//----- nvinfo : EIATTR_KPARAM_INFO
	.align		4
.L_15:
        /*0048*/ 	.byte	0x04, 0x17
        /*004a*/ 	.short	(.L_17 - .L_16)
.L_16:
        /*004c*/ 	.word	0x00000000
        /*0050*/ 	.short	0x0001
        /*0052*/ 	.short	0x0008
        /*0054*/ 	.byte	0x00, 0xf5, 0x21, 0x00


	//----- nvinfo : EIATTR_KPARAM_INFO
	.align		4
.L_17:
        /*0058*/ 	.byte	0x04, 0x17
        /*005a*/ 	.short	(.L_19 - .L_18)
.L_18:
        /*005c*/ 	.word	0x00000000
        /*0060*/ 	.short	0x0000
        /*0062*/ 	.short	0x0000
        /*0064*/ 	.byte	0x00, 0xf5, 0x21, 0x00


	//----- nvinfo : EIATTR_SPARSE_MMA_MASK
	.align		4
.L_19:
        /*0068*/ 	.byte	0x03, 0x50
        /*006a*/ 	.short	0x0000


	//----- nvinfo : EIATTR_MAXREG_COUNT
	.align		4
        /*006c*/ 	.byte	0x03, 0x1b
        /*006e*/ 	.short	0x00ff


	//----- nvinfo : EIATTR_MERCURY_ISA_VERSION
	.align		4
        /*0070*/ 	.byte	0x03, 0x5f
        /*0072*/ 	.short	0x0101


	//----- nvinfo : EIATTR_VRC_CTA_INIT_COUNT
	.align		4
        /*0074*/ 	.byte	0x02, 0x4a
	.zero		1
	.zero		1


	//----- nvinfo : EIATTR_EXIT_INSTR_OFFSETS
	.align		4
        /*0078*/ 	.byte	0x04, 0x1c
        /*007a*/ 	.short	(.L_21 - .L_20)


	//   ....[0]....
.L_20:
        /*007c*/ 	.word	0x000000b0


	//   ....[1]....
        /*0080*/ 	.word	0x000001a0


	//----- nvinfo : EIATTR_CBANK_PARAM_SIZE
	.align		4
.L_21:
        /*0084*/ 	.byte	0x03, 0x19
        /*0086*/ 	.short	0x0028


	//----- nvinfo : EIATTR_PARAM_CBANK
	.align		4
        /*0088*/ 	.byte	0x04, 0x0a
        /*008a*/ 	.short	(.L_23 - .L_22)
	.align		4
.L_22:
        /*008c*/ 	.word	index@(.nv.constant0.apply_label_weights_synaptic_scaling_kernel)
        /*0090*/ 	.short	0x0380
        /*0092*/ 	.short	0x0028


	//----- nvinfo : EIATTR_SW_WAR
	.align		4
.L_23:
        /*0094*/ 	.byte	0x04, 0x36
        /*0096*/ 	.short	(.L_25 - .L_24)
.L_24:
        /*0098*/ 	.word	0x00000008
.L_25:


//--------------------- .nv.callgraph             --------------------------
	.section	.nv.callgraph,"",@"SHT_CUDA_CALLGRAPH"
	.align	4
	.sectionentsize	8
	.align		4
        /*0000*/ 	.word	0x00000000
	.align		4
        /*0004*/ 	.word	0xffffffff
	.align		4
        /*0008*/ 	.word	0x00000000
	.align		4
        /*000c*/ 	.word	0xfffffffe
	.align		4
        /*0010*/ 	.word	0x00000000
	.align		4
        /*0014*/ 	.word	0xfffffffd
	.align		4
        /*0018*/ 	.word	0x00000000
	.align		4
        /*001c*/ 	.word	0xfffffffc


//--------------------- .text.apply_label_weights_synaptic_scaling_kernel --------------------------
	.section	.text.apply_label_weights_synaptic_scaling_kernel,"ax",@progbits
	.align	128
        .global         apply_label_weights_synaptic_scaling_kernel
        .type           apply_label_weights_synaptic_scaling_kernel,@function
        .size           apply_label_weights_synaptic_scaling_kernel,(.L_x_1 - apply_label_weights_synaptic_scaling_kernel)
        .other          apply_label_weights_synaptic_scaling_kernel,@"STO_CUDA_ENTRY STV_DEFAULT"
apply_label_weights_synaptic_scaling_kernel:
.text.apply_label_weights_synaptic_scaling_kernel:
[----:B------:R-:W-:Y:S01]  /*0000*/  LDC R1, c[0x0][0x37c] ;  /* 0x0000df00ff017b82 */ /* 0x000fe20000000800 */
[----:B------:R-:W0:Y:S07]  /*0010*/  S2R R0, SR_TID.X ;  /* 0x0000000000007919 */ /* 0x000e2e0000002100 */
[----:B------:R-:W0:Y:S01]  /*0020*/  LDC.64 R2, c[0x0][0x388] ;  /* 0x0000e200ff027b82 */ /* 0x000e220000000a00 */
[----:B------:R-:W1:Y:S07]  /*0030*/  LDCU.64 UR4, c[0x0][0x358] ;  /* 0x00006b00ff0477ac */ /* 0x000e6e0008000a00 */
[----:B------:R-:W2:Y:S01]  /*0040*/  LDC.64 R4, c[0x0][0x390] ;  /* 0x0000e400ff047b82 */ /* 0x000ea20000000a00 */
[----:B0-----:R-:W-:-:S06]  /*0050*/  IMAD.WIDE.U32 R2, R0, 0x4, R2 ;  /* 0x0000000400027825 */ /* 0x001fcc00078e0002 */
[----:B-1----:R-:W3:Y:S02]  /*0060*/  LDG.E R2, desc[UR4][R2.64] ;  /* 0x0000000402027981 */ /* 0x002ee4000c1e1900 */
[----:B---3--:R-:W2:Y:S02]  /*0070*/  F2I.TRUNC.NTZ R7, R2 ;  /* 0x0000000200077305 */ /* 0x008ea4000020f100 */
[----:B--2---:R-:W-:-:S06]  /*0080*/  IMAD.WIDE R4, R7, 0x4, R4 ;  /* 0x0000000407047825 */ /* 0x004fcc00078e0204 */
[----:B------:R-:W2:Y:S02]  /*0090*/  LDG.E R4, desc[UR4][R4.64] ;  /* 0x0000000404047981 */ /* 0x000ea4000c1e1900 */
[----:B--2---:R-:W-:-:S13]  /*00a0*/  ISETP.GT.AND P0, PT, R4, RZ, PT ;  /* 0x000000ff0400720c */ /* 0x004fda0003f04270 */
[----:B------:R-:W-:Y:S05]  /*00b0*/  @P0 EXIT ;  /* 0x000000000000094d */ /* 0x000fea0003800000 */
[----:B------:R-:W0:Y:S01]  /*00c0*/  S2UR UR6, SR_CTAID.X ;  /* 0x00000000000679c3 */ /* 0x000e220000002500 */
[----:B------:R-:W1:Y:S07]  /*00d0*/  LDCU.64 UR8, c[0x0][0x3a0] ;  /* 0x00007400ff0877ac */ /* 0x000e6e0008000a00 */
[----:B------:R-:W0:Y:S08]  /*00e0*/  LDC R9, c[0x0][0x374] ;  /* 0x0000dd00ff097b82 */ /* 0x000e300000000800 */
[----:B------:R-:W2:Y:S01]  /*00f0*/  LDC.64 R2, c[0x0][0x380] ;  /* 0x0000e000ff027b82 */ /* 0x000ea20000000a00 */
[----:B-1----:R-:W-:-:S07]  /*0100*/  IMAD R0, R0, UR9, R7 ;  /* 0x0000000900007c24 */ /* 0x002fce000f8e0207 */
[----:B------:R-:W1:Y:S01]  /*0110*/  LDC.64 R4, c[0x0][0x398] ;  /* 0x0000e600ff047b82 */ /* 0x000e620000000a00 */
[-C--:B0-----:R-:W-:Y:S02]  /*0120*/  IMAD R7, R7, R9.reuse, UR6 ;  /* 0x0000000607077e24 */ /* 0x081fe4000f8e0209 */
[----:B------:R-:W-:Y:S02]  /*0130*/  IMAD R9, R0, R9, UR6 ;  /* 0x0000000600097e24 */ /* 0x000fe4000f8e0209 */
[----:B--2---:R-:W-:-:S06]  /*0140*/  IMAD.WIDE R2, R7, 0x4, R2 ;  /* 0x0000000407027825 */ /* 0x004fcc00078e0202 */
[----:B------:R-:W2:Y:S01]  /*0150*/  LDG.E R2, desc[UR4][R2.64] ;  /* 0x0000000402027981 */ /* 0x000ea2000c1e1900 */
[----:B-1----:R-:W-:-:S05]  /*0160*/  IMAD.WIDE R4, R9, 0x4, R4 ;  /* 0x0000000409047825 */ /* 0x002fca00078e0204 */
[----:B------:R-:W2:Y:S02]  /*0170*/  LDG.E R7, desc[UR4][R4.64] ;  /* 0x0000000404077981 */ /* 0x000ea4000c1e1900 */
[----:B--2---:R-:W-:-:S05]  /*0180*/  FFMA R7, -|R2|, UR8, R7 ;  /* 0x0000000802077c23 */ /* 0x004fca0008000307 */
[----:B------:R-:W-:Y:S01]  /*0190*/  STG.E desc[UR4][R4.64], R7 ;  /* 0x0000000704007986 */ /* 0x000fe2000c101904 */
[----:B------:R-:W-:Y:S05]  /*01a0*/  EXIT ;  /* 0x000000000000794d */ /* 0x000fea0003800000 */
.L_x_0:
[----:B------:R-:W-:-:S00]  /*01b0*/  BRA `(.L_x_0) ;  /* 0xfffffffc00fc7947 */ /* 0x000fc0000383ffff */
[----:B------:R-:W-:-:S00]  /*01c0*/  NOP ;  /* 0x0000000000007918 */ /* 0x000fc00000000000 */
        /* <DEDUP_REMOVED lines=11> */
.L_x_1:


//--------------------- .nv.shared.reserved.0     --------------------------
	.section	.nv.shared.reserved.0,"aw",@nobits
	.weak		__nv_reservedSMEM_offset_0_alias
	.size		__nv_reservedSMEM_offset_0_alias, 0, 64
	.other		__nv_reservedSMEM_offset_0_alias,@"STO_CUDA_RESERVED_SHARED STV_DEFAULT"
__nv_reservedSMEM_offset_0_alias:
	.zero		0
	.zero		64


//--------------------- .nv.constant0.apply_label_weights_synaptic_scaling_kernel --------------------------
	.section	.nv.constant0.apply_label_weights_synaptic_scaling_kernel,"a",@progbits
	.sectionflags	@""
	.align	4
.nv.constant0.apply_label_weights_synaptic_scaling_kernel:
	.zero		936


//--------------------- SYMBOLS --------------------------

	.type		.nv.reservedSmem.offset0,@object
	.size		.nv.reservedSmem.offset0,0x4
